	.headerflags	@"EF_CUDA_TEXMODE_UNIFIED EF_CUDA_64BIT_ADDRESS EF_CUDA_ACCELERATORS EF_CUDA_SM90 EF_CUDA_VIRTUAL_SM(EF_CUDA_SM90)"
	.elftype	@"ET_EXEC"


//--------------------- .nv.info                  --------------------------
	.section	.nv.info,"",@"SHT_CUDA_INFO"
	.align	4


	//----- nvinfo : EIATTR_REGCOUNT
	.align		4
        /*0000*/ 	.byte	0x04, 0x2f
        /*0002*/ 	.short	(.L_1 - .L_0)
	.align		4
.L_0:
        /*0004*/ 	.word	index@(triton_poi_fused_div_2)
        /*0008*/ 	.word	0x00000010


	//----- nvinfo : EIATTR_MIN_STACK_SIZE
	.align		4
.L_1:
        /*000c*/ 	.byte	0x04, 0x12
        /*000e*/ 	.short	(.L_3 - .L_2)
	.align		4
.L_2:
        /*0010*/ 	.word	index@(triton_poi_fused_div_2)
        /*0014*/ 	.word	0x00000000


	//----- nvinfo : EIATTR_FRAME_SIZE
	.align		4
.L_3:
        /*0018*/ 	.byte	0x04, 0x11
        /*001a*/ 	.short	(.L_5 - .L_4)
	.align		4
.L_4:
        /*001c*/ 	.word	index@(triton_poi_fused_div_2)
        /*0020*/ 	.word	0x00000000


	//----- nvinfo : EIATTR_MIN_STACK_SIZE
	.align		4
.L_5:
        /*0024*/ 	.byte	0x04, 0x12
        /*0026*/ 	.short	(.L_7 - .L_6)
	.align		4
.L_6:
        /*0028*/ 	.word	index@(triton_poi_fused_div_2)
        /*002c*/ 	.word	0x00000000
.L_7:


//--------------------- .nv.info.triton_poi_fused_div_2 --------------------------
	.section	.nv.info.triton_poi_fused_div_2,"",@"SHT_CUDA_INFO"
	.sectionflags	@""
	.align	4


	//----- nvinfo : EIATTR_CUDA_API_VERSION
	.align		4
        /*0000*/ 	.byte	0x04, 0x37
        /*0002*/ 	.short	(.L_9 - .L_8)
.L_8:
        /*0004*/ 	.word	0x0000007c


	//----- nvinfo : EIATTR_KPARAM_INFO
	.align		4
.L_9:
        /*0008*/ 	.byte	0x04, 0x17
        /*000a*/ 	.short	(.L_11 - .L_10)
.L_10:
        /*000c*/ 	.word	0x00000000
        /*0010*/ 	.short	0x0004
        /*0012*/ 	.short	0x0020
        /*0014*/ 	.byte	0x00, 0xf0, 0x11, 0x00


	//----- nvinfo : EIATTR_KPARAM_INFO
	.align		4
.L_11:
        /*0018*/ 	.byte	0x04, 0x17
        /*001a*/ 	.short	(.L_13 - .L_12)
.L_12:
        /*001c*/ 	.word	0x00000000
        /*0020*/ 	.short	0x0003
        /*0022*/ 	.short	0x0018
        /*0024*/ 	.byte	0x00, 0xf4, 0x21, 0x00


	//----- nvinfo : EIATTR_KPARAM_INFO
	.align		4
.L_13:
        /*0028*/ 	.byte	0x04, 0x17
        /*002a*/ 	.short	(.L_15 - .L_14)
.L_14:
        /*002c*/ 	.word	0x00000000
        /*0030*/ 	.short	0x0002
        /*0032*/ 	.short	0x0010
        /*0034*/ 	.byte	0x00, 0xf4, 0x21, 0x00


	//----- nvinfo : EIATTR_KPARAM_INFO
	.align		4
.L_15:
        /*0038*/ 	.byte	0x04, 0x17
        /*003a*/ 	.short	(.L_17 - .L_16)
.L_16:
        /*003c*/ 	.word	0x00000000
        /*0040*/ 	.short	0x0001
        /*0042*/ 	.short	0x0008
        /*0044*/ 	.byte	0x00, 0xf4, 0x21, 0x00


	//----- nvinfo : EIATTR_KPARAM_INFO
	.align		4
.L_17:
        /*0048*/ 	.byte	0x04, 0x17
        /*004a*/ 	.short	(.L_19 - .L_18)
.L_18:
        /*004c*/ 	.word	0x00000000
        /*0050*/ 	.short	0x0000
        /*0052*/ 	.short	0x0000
        /*0054*/ 	.byte	0x00, 0xf4, 0x21, 0x00


	//----- nvinfo : EIATTR_SPARSE_MMA_MASK
	.align		4
.L_19:
        /*0058*/ 	.byte	0x03, 0x50
        /*005a*/ 	.short	0x0000


	//----- nvinfo : EIATTR_MAXREG_COUNT
	.align		4
        /*005c*/ 	.byte	0x03, 0x1b
        /*005e*/ 	.short	0x00ff


	//----- nvinfo : EIATTR_EXIT_INSTR_OFFSETS
	.align		4
        /*0060*/ 	.byte	0x04, 0x1c
        /*0062*/ 	.short	(.L_21 - .L_20)


	//   ....[0]....
.L_20:
        /*0064*/ 	.word	0x000001a0


	//   ....[1]....
        /*0068*/ 	.word	0x000001c0


	//----- nvinfo : EIATTR_REQNTID
	.align		4
.L_21:
        /*006c*/ 	.byte	0x04, 0x10
        /*006e*/ 	.short	(.L_23 - .L_22)
.L_22:
        /*0070*/ 	.word	0x00000080
        /*0074*/ 	.word	0x00000001
        /*0078*/ 	.word	0x00000001


	//----- nvinfo : EIATTR_CBANK_PARAM_SIZE
	.align		4
.L_23:
        /*007c*/ 	.byte	0x03, 0x19
        /*007e*/ 	.short	0x0024


	//----- nvinfo : EIATTR_PARAM_CBANK
	.align		4
        /*0080*/ 	.byte	0x04, 0x0a
        /*0082*/ 	.short	(.L_25 - .L_24)
	.align		4
.L_24:
        /*0084*/ 	.word	index@(.nv.constant0.triton_poi_fused_div_2)
        /*0088*/ 	.short	0x0210
        /*008a*/ 	.short	0x0024


	//----- nvinfo : EIATTR_SW_WAR
	.align		4
.L_25:
        /*008c*/ 	.byte	0x04, 0x36
        /*008e*/ 	.short	(.L_27 - .L_26)
.L_26:
        /*0090*/ 	.word	0x00000008
.L_27:


//--------------------- .nv.callgraph             --------------------------
	.section	.nv.callgraph,"",@"SHT_CUDA_CALLGRAPH"
	.align	4
	.sectionentsize	8
	.align		4
        /*0000*/ 	.word	0x00000000
	.align		4
        /*0004*/ 	.word	0xffffffff
	.align		4
        /*0008*/ 	.word	0x00000000
	.align		4
        /*000c*/ 	.word	0xfffffffe
	.align		4
        /*0010*/ 	.word	0x00000000
	.align		4
        /*0014*/ 	.word	0xfffffffd
	.align		4
        /*0018*/ 	.word	0x00000000
	.align		4
        /*001c*/ 	.word	0xfffffffc


//--------------------- .text.triton_poi_fused_div_2 --------------------------
	.section	.text.triton_poi_fused_div_2,"ax",@progbits
	.align	128
        .global         triton_poi_fused_div_2
        .type           triton_poi_fused_div_2,@function
        .size           triton_poi_fused_div_2,(.L_x_1 - triton_poi_fused_div_2)
        .other          triton_poi_fused_div_2,@"STO_CUDA_ENTRY STV_DEFAULT"
triton_poi_fused_div_2:
.text.triton_poi_fused_div_2:
[----:B------:R-:W0:Y:S02]  /*0000*/  LDC R1, c[0x0][0x28] ;  /* 0x00000a00ff017b82 */ /* 0x000e240000000800 */
[----:B------:R-:W1:Y:S01]  /*0010*/  LDC.64 R4, c[0x0][0x218] ;  /* 0x00008600ff047b82 */ /* 0x000e620000000a00 */
[----:B------:R-:W2:Y:S01]  /*0020*/  S2R R0, SR_TID.X ;  /* 0x0000000000007919 */ /* 0x000ea20000002100 */
[----:B------:R-:W-:Y:S01]  /*0030*/  ULDC.64 UR4, c[0x0][0x208] ;  /* 0x0000820000047ab9 */ /* 0x000fe20000000a00 */
[----:B------:R-:W3:Y:S05]  /*0040*/  S2R R11, SR_CTAID.X ;  /* 0x00000000000b7919 */ /* 0x000eea0000002500 */
[----:B------:R-:W4:Y:S01]  /*0050*/  LDC.64 R2, c[0x0][0x210] ;  /* 0x00008400ff027b82 */ /* 0x000f220000000a00 */
[----:B------:R-:W-:-:S07]  /*0060*/  HFMA2.MMA R13, -RZ, RZ, 0, 0 ;  /* 0x00000000ff0d7435 */ /* 0x000fce00000001ff */
[----:B------:R-:W5:Y:S01]  /*0070*/  LDC.64 R6, c[0x0][0x220] ;  /* 0x00008800ff067b82 */ /* 0x000f620000000a00 */
[----:B-1----:R5:W5:Y:S07]  /*0080*/  LDG.E R10, desc[UR4][R4.64] ;  /* 0x00000004040a7981 */ /* 0x002b6e000c1e1900 */
[----:B------:R-:W1:Y:S01]  /*0090*/  LDC.64 R8, c[0x0][0x228] ;  /* 0x00008a00ff087b82 */ /* 0x000e620000000a00 */
[----:B--2---:R-:W-:-:S04]  /*00a0*/  LOP3.LUT R0, R0, 0x7f, RZ, 0xc0, !PT ;  /* 0x0000007f00007812 */ /* 0x004fc800078ec0ff */
[----:B---3--:R-:W-:-:S04]  /*00b0*/  LEA R11, R11, R0, 0x7 ;  /* 0x000000000b0b7211 */ /* 0x008fc800078e38ff */
[C---:B------:R-:W-:Y:S01]  /*00c0*/  ISETP.GE.AND P2, PT, R11.reuse, 0x780, PT ;  /* 0x000007800b00780c */ /* 0x040fe20003f46270 */
[----:B----4-:R-:W-:-:S12]  /*00d0*/  IMAD.WIDE R2, R11, 0x4, R2 ;  /* 0x000000040b027825 */ /* 0x010fd800078e0202 */
[----:B------:R1:W2:Y:S01]  /*00e0*/  @!P2 LDG.E R13, desc[UR4][R2.64] ;  /* 0x00000004020da981 */ /* 0x0002a2000c1e1900 */
[----:B-----5:R-:W-:-:S04]  /*00f0*/  IMAD.WIDE R4, R11, 0x4, R6 ;  /* 0x000000040b047825 */ /* 0x020fc800078e0206 */
[----:B-1----:R-:W-:Y:S01]  /*0100*/  IMAD.WIDE R2, R11, 0x4, R8 ;  /* 0x000000040b027825 */ /* 0x002fe200078e0208 */
[C---:B------:R-:W-:Y:S02]  /*0110*/  FSETP.GT.AND P0, PT, |R10|.reuse, 8.50705917302346158658e+37, PT ;  /* 0x7e8000000a00780b */ /* 0x040fe40003f04200 */
[----:B------:R-:W-:-:S11]  /*0120*/  FSETP.GEU.AND P1, PT, |R10|, 1.175494350822287508e-38, PT ;  /* 0x008000000a00780b */ /* 0x000fd60003f2e200 */
[----:B------:R-:W-:-:S04]  /*0130*/  @P0 FMUL R10, R10, 0.25 ;  /* 0x3e8000000a0a0820 */ /* 0x000fc80000400000 */
[----:B------:R-:W-:-:S06]  /*0140*/  @!P1 FMUL R10, R10, 16777216 ;  /* 0x4b8000000a0a9820 */ /* 0x000fcc0000400000 */
[----:B------:R-:W1:Y:S01]  /*0150*/  MUFU.RCP R10, R10 ;  /* 0x0000000a000a7308 */ /* 0x000e620000001000 */
[----:B--2---:R-:W-:-:S04]  /*0160*/  @P0 FMUL R13, R13, 0.25 ;  /* 0x3e8000000d0d0820 */ /* 0x004fc80000400000 */
[----:B------:R-:W-:-:S04]  /*0170*/  @!P1 FMUL R13, R13, 16777216 ;  /* 0x4b8000000d0d9820 */ /* 0x000fc80000400000 */
[----:B-1----:R-:W-:-:S05]  /*0180*/  FMUL R13, R10, R13 ;  /* 0x0000000d0a0d7220 */ /* 0x002fca0000400000 */
[----:B------:R1:W-:Y:S01]  /*0190*/  @!P2 STG.E desc[UR4][R4.64], R13 ;  /* 0x0000000d0400a986 */ /* 0x0003e2000c101904 */
[----:B------:R-:W-:Y:S05]  /*01a0*/  @P2 EXIT ;  /* 0x000000000000294d */ /* 0x000fea0003800000 */
[----:B------:R-:W-:Y:S01]  /*01b0*/  STG.E desc[UR4][R2.64], R13 ;  /* 0x0000000d02007986 */ /* 0x000fe2000c101904 */
[----:B------:R-:W-:Y:S05]  /*01c0*/  EXIT ;  /* 0x000000000000794d */ /* 0x000fea0003800000 */
.L_x_0:
[----:B------:R-:W-:-:S00]  /*01d0*/  BRA `(.L_x_0) ;  /* 0xfffffffc00fc7947 */ /* 0x000fc0000383ffff */
[----:B------:R-:W-:-:S00]  /*01e0*/  NOP ;  /* 0x0000000000007918 */ /* 0x000fc00000000000 */
        /* <DEDUP_REMOVED lines=9> */
.L_x_1:


//--------------------- .nv.constant0.triton_poi_fused_div_2 --------------------------
	.section	.nv.constant0.triton_poi_fused_div_2,"a",@progbits
	.sectionflags	@""
	.align	4
.nv.constant0.triton_poi_fused_div_2:
	.zero		564
